	.headerflags	@"EF_CUDA_TEXMODE_UNIFIED EF_CUDA_64BIT_ADDRESS EF_CUDA_ACCELERATORS EF_CUDA_SM90 EF_CUDA_VIRTUAL_SM(EF_CUDA_SM90)"
	.elftype	@"ET_EXEC"


//--------------------- .nv.info                  --------------------------
	.section	.nv.info,"",@"SHT_CUDA_INFO"
	.align	4


	//----- nvinfo : EIATTR_REGCOUNT
	.align		4
        /*0000*/ 	.byte	0x04, 0x2f
        /*0002*/ 	.short	(.L_1 - .L_0)
	.align		4
.L_0:
        /*0004*/ 	.word	index@(triton_poi_fused_convolution_relu_14)
        /*0008*/ 	.word	0x0000000c


	//----- nvinfo : EIATTR_MIN_STACK_SIZE
	.align		4
.L_1:
        /*000c*/ 	.byte	0x04, 0x12
        /*000e*/ 	.short	(.L_3 - .L_2)
	.align		4
.L_2:
        /*0010*/ 	.word	index@(triton_poi_fused_convolution_relu_14)
        /*0014*/ 	.word	0x00000000


	//----- nvinfo : EIATTR_FRAME_SIZE
	.align		4
.L_3:
        /*0018*/ 	.byte	0x04, 0x11
        /*001a*/ 	.short	(.L_5 - .L_4)
	.align		4
.L_4:
        /*001c*/ 	.word	index@(triton_poi_fused_convolution_relu_14)
        /*0020*/ 	.word	0x00000000


	//----- nvinfo : EIATTR_MIN_STACK_SIZE
	.align		4
.L_5:
        /*0024*/ 	.byte	0x04, 0x12
        /*0026*/ 	.short	(.L_7 - .L_6)
	.align		4
.L_6:
        /*0028*/ 	.word	index@(triton_poi_fused_convolution_relu_14)
        /*002c*/ 	.word	0x00000000
.L_7:


//--------------------- .nv.info.triton_poi_fused_convolution_relu_14 --------------------------
	.section	.nv.info.triton_poi_fused_convolution_relu_14,"",@"SHT_CUDA_INFO"
	.sectionflags	@""
	.align	4


	//----- nvinfo : EIATTR_CUDA_API_VERSION
	.align		4
        /*0000*/ 	.byte	0x04, 0x37
        /*0002*/ 	.short	(.L_9 - .L_8)
.L_8:
        /*0004*/ 	.word	0x0000007c


	//----- nvinfo : EIATTR_KPARAM_INFO
	.align		4
.L_9:
        /*0008*/ 	.byte	0x04, 0x17
        /*000a*/ 	.short	(.L_11 - .L_10)
.L_10:
        /*000c*/ 	.word	0x00000000
        /*0010*/ 	.short	0x0002
        /*0012*/ 	.short	0x0010
        /*0014*/ 	.byte	0x00, 0xf0, 0x11, 0x00


	//----- nvinfo : EIATTR_KPARAM_INFO
	.align		4
.L_11:
        /*0018*/ 	.byte	0x04, 0x17
        /*001a*/ 	.short	(.L_13 - .L_12)
.L_12:
        /*001c*/ 	.word	0x00000000
        /*0020*/ 	.short	0x0001
        /*0022*/ 	.short	0x0008
        /*0024*/ 	.byte	0x00, 0xf4, 0x21, 0x00


	//----- nvinfo : EIATTR_KPARAM_INFO
	.align		4
.L_13:
        /*0028*/ 	.byte	0x04, 0x17
        /*002a*/ 	.short	(.L_15 - .L_14)
.L_14:
        /*002c*/ 	.word	0x00000000
        /*0030*/ 	.short	0x0000
        /*0032*/ 	.short	0x0000
        /*0034*/ 	.byte	0x00, 0xf4, 0x21, 0x00


	//----- nvinfo : EIATTR_SPARSE_MMA_MASK
	.align		4
.L_15:
        /*0038*/ 	.byte	0x03, 0x50
        /*003a*/ 	.short	0x0000


	//----- nvinfo : EIATTR_MAXREG_COUNT
	.align		4
        /*003c*/ 	.byte	0x03, 0x1b
        /*003e*/ 	.short	0x00ff


	//----- nvinfo : EIATTR_EXIT_INSTR_OFFSETS
	.align		4
        /*0040*/ 	.byte	0x04, 0x1c
        /*0042*/ 	.short	(.L_17 - .L_16)


	//   ....[0]....
.L_16:
        /*0044*/ 	.word	0x000001c0


	//----- nvinfo : EIATTR_REQNTID
	.align		4
.L_17:
        /*0048*/ 	.byte	0x04, 0x10
        /*004a*/ 	.short	(.L_19 - .L_18)
.L_18:
        /*004c*/ 	.word	0x00000080
        /*0050*/ 	.word	0x00000001
        /*0054*/ 	.word	0x00000001


	//----- nvinfo : EIATTR_CBANK_PARAM_SIZE
	.align		4
.L_19:
        /*0058*/ 	.byte	0x03, 0x19
        /*005a*/ 	.short	0x0014


	//----- nvinfo : EIATTR_PARAM_CBANK
	.align		4
        /*005c*/ 	.byte	0x04, 0x0a
        /*005e*/ 	.short	(.L_21 - .L_20)
	.align		4
.L_20:
        /*0060*/ 	.word	index@(.nv.constant0.triton_poi_fused_convolution_relu_14)
        /*0064*/ 	.short	0x0210
        /*0066*/ 	.short	0x0014


	//----- nvinfo : EIATTR_SW_WAR
	.align		4
.L_21:
        /*0068*/ 	.byte	0x04, 0x36
        /*006a*/ 	.short	(.L_23 - .L_22)
.L_22:
        /*006c*/ 	.word	0x00000008
.L_23:


//--------------------- .nv.callgraph             --------------------------
	.section	.nv.callgraph,"",@"SHT_CUDA_CALLGRAPH"
	.align	4
	.sectionentsize	8
	.align		4
        /*0000*/ 	.word	0x00000000
	.align		4
        /*0004*/ 	.word	0xffffffff
	.align		4
        /*0008*/ 	.word	0x00000000
	.align		4
        /*000c*/ 	.word	0xfffffffe
	.align		4
        /*0010*/ 	.word	0x00000000
	.align		4
        /*0014*/ 	.word	0xfffffffd
	.align		4
        /*0018*/ 	.word	0x00000000
	.align		4
        /*001c*/ 	.word	0xfffffffc


//--------------------- .text.triton_poi_fused_convolution_relu_14 --------------------------
	.section	.text.triton_poi_fused_convolution_relu_14,"ax",@progbits
	.align	128
        .global         triton_poi_fused_convolution_relu_14
        .type           triton_poi_fused_convolution_relu_14,@function
        .size           triton_poi_fused_convolution_relu_14,(.L_x_1 - triton_poi_fused_convolution_relu_14)
        .other          triton_poi_fused_convolution_relu_14,@"STO_CUDA_ENTRY STV_DEFAULT"
triton_poi_fused_convolution_relu_14:
.text.triton_poi_fused_convolution_relu_14:
[----:B------:R-:W-:Y:S01]  /*0000*/  LDC R1, c[0x0][0x28] ;  /* 0x00000a00ff017b82 */ /* 0x000fe20000000800 */
[----:B------:R-:W1:Y:S07]  /*0010*/  S2R R0, SR_TID.X ;  /* 0x0000000000007919 */ /* 0x000e6e0000002100 */
[----:B------:R-:W2:Y:S01]  /*0020*/  LDC.64 R4, c[0x0][0x218] ;  /* 0x00008600ff047b82 */ /* 0x000ea20000000a00 */
[----:B------:R-:W-:Y:S01]  /*0030*/  ULDC.64 UR4, c[0x0][0x208] ;  /* 0x0000820000047ab9 */ /* 0x000fe20000000a00 */
[----:B------:R-:W3:Y:S06]  /*0040*/  S2R R7, SR_CTAID.X ;  /* 0x0000000000077919 */ /* 0x000eec0000002500 */
[----:B------:R-:W4:Y:S01]  /*0050*/  LDC.64 R2, c[0x0][0x210] ;  /* 0x00008400ff027b82 */ /* 0x000f220000000a00 */
[----:B-1----:R-:W-:Y:S01]  /*0060*/  IMAD.SHL.U32 R0, R0, 0x2, RZ ;  /* 0x0000000200007824 */ /* 0x002fe200078e00ff */
[----:B---3--:R-:W-:-:S04]  /*0070*/  SHF.R.S32.HI R6, RZ, 0x17, R7 ;  /* 0x00000017ff067819 */ /* 0x008fc80000011407 */
[----:B------:R-:W-:Y:S02]  /*0080*/  LOP3.LUT R0, R0, 0xfe, RZ, 0xc0, !PT ;  /* 0x000000fe00007812 */ /* 0x000fe400078ec0ff */
[----:B------:R-:W-:-:S03]  /*0090*/  SGXT R6, R6, 0x1 ;  /* 0x000000010606781a */ /* 0x000fc60000000200 */
[----:B------:R-:W-:-:S04]  /*00a0*/  IMAD R7, R7, 0x100, R0 ;  /* 0x0000010007077824 */ /* 0x000fc800078e0200 */
[----:B----4-:R-:W-:Y:S01]  /*00b0*/  IMAD.WIDE R2, R7, 0x4, R2 ;  /* 0x0000000407027825 */ /* 0x010fe200078e0202 */
[----:B------:R-:W-:-:S04]  /*00c0*/  LEA.HI R6, R6, R7, RZ, 0x2 ;  /* 0x0000000706067211 */ /* 0x000fc800078f10ff */
[--C-:B------:R-:W-:Y:S02]  /*00d0*/  SHF.R.S32.HI R0, RZ, 0x2, R6.reuse ;  /* 0x00000002ff007819 */ /* 0x100fe40000011406 */
[----:B------:R-:W-:Y:S02]  /*00e0*/  SHF.R.S32.HI R9, RZ, 0x1f, R6 ;  /* 0x0000001fff097819 */ /* 0x000fe40000011406 */
[----:B------:R-:W3:Y:S02]  /*00f0*/  LDG.E.64 R6, desc[UR4][R2.64] ;  /* 0x0000000402067981 */ /* 0x000ee4000c1e1b00 */
[----:B------:R-:W-:-:S04]  /*0100*/  LEA.HI R9, R9, R0, RZ, 0x8 ;  /* 0x0000000009097211 */ /* 0x000fc800078f40ff */
[----:B------:R-:W-:-:S05]  /*0110*/  LOP3.LUT R9, R9, 0xffffff00, RZ, 0xc0, !PT ;  /* 0xffffff0009097812 */ /* 0x000fca00078ec0ff */
[----:B------:R-:W-:-:S04]  /*0120*/  IMAD.IADD R9, R0, 0x1, -R9 ;  /* 0x0000000100097824 */ /* 0x000fc800078e0a09 */
[----:B--2---:R-:W-:-:S06]  /*0130*/  IMAD.WIDE R4, R9, 0x4, R4 ;  /* 0x0000000409047825 */ /* 0x004fcc00078e0204 */
[----:B------:R-:W3:Y:S02]  /*0140*/  LDG.E.EL R4, desc[UR4][R4.64] ;  /* 0x0000000404047981 */ /* 0x000ee4000c2e1900 */
[CC--:B---3--:R-:W-:Y:S01]  /*0150*/  FSETP.GEU.AND P0, PT, R6.reuse, -R4.reuse, PT ;  /* 0x800000040600720b */ /* 0x0c8fe20003f0e000 */
[--C-:B------:R-:W-:Y:S01]  /*0160*/  FADD R6, R6, R4.reuse ;  /* 0x0000000406067221 */ /* 0x100fe20000000000 */
[C---:B------:R-:W-:Y:S01]  /*0170*/  FADD R0, R7.reuse, R4 ;  /* 0x0000000407007221 */ /* 0x040fe20000000000 */
[----:B------:R-:W-:-:S03]  /*0180*/  FSETP.GEU.AND P1, PT, R7, -R4, PT ;  /* 0x800000040700720b */ /* 0x000fc60003f2e000 */
[----:B------:R-:W-:Y:S02]  /*0190*/  FSEL R6, R6, RZ, P0 ;  /* 0x000000ff06067208 */ /* 0x000fe40000000000 */
[----:B------:R-:W-:-:S05]  /*01a0*/  FSEL R7, R0, RZ, P1 ;  /* 0x000000ff00077208 */ /* 0x000fca0000800000 */
[----:B------:R-:W-:Y:S01]  /*01b0*/  STG.E.64 desc[UR4][R2.64], R6 ;  /* 0x0000000602007986 */ /* 0x000fe2000c101b04 */
[----:B------:R-:W-:Y:S05]  /*01c0*/  EXIT ;  /* 0x000000000000794d */ /* 0x000fea0003800000 */
.L_x_0:
[----:B------:R-:W-:-:S00]  /*01d0*/  BRA `(.L_x_0) ;  /* 0xfffffffc00fc7947 */ /* 0x000fc0000383ffff */
[----:B------:R-:W-:-:S00]  /*01e0*/  NOP ;  /* 0x0000000000007918 */ /* 0x000fc00000000000 */
        /* <DEDUP_REMOVED lines=9> */
.L_x_1:


//--------------------- .nv.constant0.triton_poi_fused_convolution_relu_14 --------------------------
	.section	.nv.constant0.triton_poi_fused_convolution_relu_14,"a",@progbits
	.sectionflags	@""
	.align	4
.nv.constant0.triton_poi_fused_convolution_relu_14:
	.zero		548
